//
// Generated by NVIDIA NVVM Compiler
//
// Compiler Build ID: CL-36424714
// Cuda compilation tools, release 13.0, V13.0.88
// Based on NVVM 20.0.0
//

.version 9.0
.target sm_100
.address_size 64

	// .globl	_Z6cs_lbpPiS_ii

.visible .entry _Z6cs_lbpPiS_ii(
	.param .u64 .ptr .align 1 _Z6cs_lbpPiS_ii_param_0,
	.param .u64 .ptr .align 1 _Z6cs_lbpPiS_ii_param_1,
	.param .u32 _Z6cs_lbpPiS_ii_param_2,
	.param .u32 _Z6cs_lbpPiS_ii_param_3
)
{
	.reg .pred 	%p<5>;
	.reg .b32 	%r<46>;
	.reg .b64 	%rd<22>;

	ld.param.u64 	%rd1, [_Z6cs_lbpPiS_ii_param_0];
	ld.param.u64 	%rd2, [_Z6cs_lbpPiS_ii_param_1];
	ld.param.u32 	%r1, [_Z6cs_lbpPiS_ii_param_2];
	ld.param.u32 	%r2, [_Z6cs_lbpPiS_ii_param_3];
	mov.u32 	%r3, %ctaid.y;
	mov.u32 	%r4, %ntid.y;
	mov.u32 	%r5, %tid.y;
	mov.u32 	%r6, %ctaid.x;
	mov.u32 	%r7, %ntid.x;
	mov.u32 	%r8, %tid.x;
	mad.lo.s32 	%r9, %r6, %r7, %r8;
	add.s32 	%r10, %r9, 1;
	cvta.to.global.u64 	%rd3, %rd1;
	mad.lo.s32 	%r11, %r3, %r4, %r5;
	mul.lo.s32 	%r12, %r11, %r2;
	add.s32 	%r13, %r12, %r2;
	cvt.s64.s32 	%rd4, %r13;
	cvt.s64.s32 	%rd5, %r10;
	add.s64 	%rd6, %rd5, %rd4;
	shl.b64 	%rd7, %rd6, 2;
	add.s64 	%rd8, %rd3, %rd7;
	ld.global.u32 	%r14, [%rd8+4];
	add.s32 	%r15, %r9, %r13;
	mul.wide.s32 	%rd9, %r15, 4;
	add.s64 	%rd10, %rd3, %rd9;
	ld.global.u32 	%r16, [%rd10];
	sub.s32 	%r17, %r14, %r16;
	setp.gt.s32 	%p1, %r17, %r1;
	selp.b32 	%r18, 2, 0, %p1;
	add.s32 	%r19, %r13, %r2;
	cvt.s64.s32 	%rd11, %r19;
	add.s64 	%rd12, %rd5, %rd11;
	shl.b64 	%rd13, %rd12, 2;
	add.s64 	%rd14, %rd3, %rd13;
	ld.global.u32 	%r20, [%rd14+4];
	add.s32 	%r21, %r9, %r12;
	mul.wide.s32 	%rd15, %r21, 4;
	add.s64 	%rd16, %rd3, %rd15;
	ld.global.u32 	%r22, [%rd16];
	sub.s32 	%r23, %r20, %r22;
	setp.gt.s32 	%p2, %r23, %r1;
	selp.u32 	%r24, 1, 0, %p2;
	or.b32  	%r25, %r18, %r24;
	add.s32 	%r26, %r10, %r19;
	mul.wide.s32 	%rd17, %r26, 4;
	add.s64 	%rd18, %rd3, %rd17;
	ld.global.u32 	%r27, [%rd18];
	ld.global.u32 	%r28, [%rd16+4];
	sub.s32 	%r29, %r27, %r28;
	setp.gt.s32 	%p3, %r29, %r1;
	shl.b32 	%r30, %r25, 2;
	selp.b32 	%r31, 2, 0, %p3;
	or.b32  	%r32, %r30, %r31;
	ld.global.u32 	%r33, [%rd18+-4];
	ld.global.u32 	%r34, [%rd16+8];
	sub.s32 	%r35, %r33, %r34;
	setp.gt.s32 	%p4, %r35, %r1;
	selp.u32 	%r36, 1, 0, %p4;
	or.b32  	%r37, %r32, %r36;
	cvta.to.global.u64 	%rd19, %rd2;
	mov.u32 	%r38, %nctaid.x;
	mul.lo.s32 	%r39, %r38, %r3;
	shl.b32 	%r40, %r39, 4;
	shl.b32 	%r41, %r6, 4;
	add.s32 	%r42, %r40, %r41;
	or.b32  	%r43, %r42, %r37;
	mul.wide.u32 	%rd20, %r43, 4;
	add.s64 	%rd21, %rd19, %rd20;
	ld.global.u32 	%r44, [%rd21];
	add.s32 	%r45, %r44, 1;
	st.global.u32 	[%rd21], %r45;
	ret;

}


// ===== COMPILED SASS (sm_100) =====

	.target	sm_100

	.elftype	@"ET_EXEC"


//--------------------- .note.nv.tkinfo           --------------------------
	.section	.note.nv.tkinfo,"",@"SHT_NOTE"
	.sectionflags	@"SHF_NOTE_NV_TKINFO"
	.tkinfo
        /*0018*/ 	.word	0x00000002
        /*0030*/ 	.string	""
        /*0030*/ 	.string	"ptxas"
        /*0030*/ 	.string	"Cuda compilation tools, release 13.0, V13.0.88"
        /*0030*/ 	.string	"Build cuda_13.0.r13.0/compiler.36424714_0"
        /*0030*/ 	.string	"-arch sm_100 -m 64 "



//--------------------- .note.nv.cuinfo           --------------------------
	.section	.note.nv.cuinfo,"",@"SHT_NOTE"
	.sectionflags	@"SHF_NOTE_NV_CUINFO"
        /*0018*/ 	.short	0x0002
        /*001a*/ 	.short	0x0064
        /*001c*/ 	.short	0x0082
	.zero		2


//--------------------- .nv.info                  --------------------------
	.section	.nv.info,"",@"SHT_CUDA_INFO"
	.align	4


	//----- nvinfo : EIATTR_REGCOUNT
	.align		4
        /*0000*/ 	.byte	0x04, 0x2f
        /*0002*/ 	.short	(.L_1 - .L_0)
	.align		4
.L_0:
        /*0004*/ 	.word	index@(_Z6cs_lbpPiS_ii)
        /*0008*/ 	.word	0x00000018


	//----- nvinfo : EIATTR_FRAME_SIZE
	.align		4
.L_1:
        /*000c*/ 	.byte	0x04, 0x11
        /*000e*/ 	.short	(.L_3 - .L_2)
	.align		4
.L_2:
        /*0010*/ 	.word	index@(_Z6cs_lbpPiS_ii)
        /*0014*/ 	.word	0x00000000


	//----- nvinfo : EIATTR_MIN_STACK_SIZE
	.align		4
.L_3:
        /*0018*/ 	.byte	0x04, 0x12
        /*001a*/ 	.short	(.L_5 - .L_4)
	.align		4
.L_4:
        /*001c*/ 	.word	index@(_Z6cs_lbpPiS_ii)
        /*0020*/ 	.word	0x00000000
.L_5:


//--------------------- .nv.compat                --------------------------
	.section	.nv.compat,"",@"SHT_CUDA_COMPAT_INFO"
	.align	4
        /*0000*/ 	.byte	0x02, 0x09, 0x00, 0x00, 0x02, 0x02, 0x01, 0x00, 0x02, 0x05, 0x05, 0x00, 0x03, 0x07, 0x01, 0x01
        /*0010*/ 	.byte	0x02, 0x03, 0x00, 0x00, 0x02, 0x06, 0x01, 0x00, 0x04, 0x0b, 0x08, 0x00, 0x09, 0x00, 0x00, 0x00
        /*0020*/ 	.byte	0x00, 0x00, 0x00, 0x00


//--------------------- .nv.info._Z6cs_lbpPiS_ii  --------------------------
	.section	.nv.info._Z6cs_lbpPiS_ii,"",@"SHT_CUDA_INFO"
	.sectionflags	@""
	.align	4


	//----- nvinfo : EIATTR_CUDA_API_VERSION
	.align		4
        /*0000*/ 	.byte	0x04, 0x37
        /*0002*/ 	.short	(.L_7 - .L_6)
.L_6:
        /*0004*/ 	.word	0x00000082


	//----- nvinfo : EIATTR_KPARAM_INFO
	.align		4
.L_7:
        /*0008*/ 	.byte	0x04, 0x17
        /*000a*/ 	.short	(.L_9 - .L_8)
.L_8:
        /*000c*/ 	.word	0x00000000
        /*0010*/ 	.short	0x0003
        /*0012*/ 	.short	0x0014
        /*0014*/ 	.byte	0x00, 0xf0, 0x11, 0x00


	//----- nvinfo : EIATTR_KPARAM_INFO
	.align		4
.L_9:
        /*0018*/ 	.byte	0x04, 0x17
        /*001a*/ 	.short	(.L_11 - .L_10)
.L_10:
        /*001c*/ 	.word	0x00000000
        /*0020*/ 	.short	0x0002
        /*0022*/ 	.short	0x0010
        /*0024*/ 	.byte	0x00, 0xf0, 0x11, 0x00


	//----- nvinfo : EIATTR_KPARAM_INFO
	.align		4
.L_11:
        /*0028*/ 	.byte	0x04, 0x17
        /*002a*/ 	.short	(.L_13 - .L_12)
.L_12:
        /*002c*/ 	.word	0x00000000
        /*0030*/ 	.short	0x0001
        /*0032*/ 	.short	0x0008
        /*0034*/ 	.byte	0x00, 0xf5, 0x21, 0x00


	//----- nvinfo : EIATTR_KPARAM_INFO
	.align		4
.L_13:
        /*0038*/ 	.byte	0x04, 0x17
        /*003a*/ 	.short	(.L_15 - .L_14)
.L_14:
        /*003c*/ 	.word	0x00000000
        /*0040*/ 	.short	0x0000
        /*0042*/ 	.short	0x0000
        /*0044*/ 	.byte	0x00, 0xf5, 0x21, 0x00


	//----- nvinfo : EIATTR_SPARSE_MMA_MASK
	.align		4
.L_15:
        /*0048*/ 	.byte	0x03, 0x50
        /*004a*/ 	.short	0x0000


	//----- nvinfo : EIATTR_MAXREG_COUNT
	.align		4
        /*004c*/ 	.byte	0x03, 0x1b
        /*004e*/ 	.short	0x00ff


	//----- nvinfo : EIATTR_MERCURY_ISA_VERSION
	.align		4
        /*0050*/ 	.byte	0x03, 0x5f
        /*0052*/ 	.short	0x0101


	//----- nvinfo : EIATTR_VRC_CTA_INIT_COUNT
	.align		4
        /*0054*/ 	.byte	0x02, 0x4a
	.zero		1
	.zero		1


	//----- nvinfo : EIATTR_EXIT_INSTR_OFFSETS
	.align		4
        /*0058*/ 	.byte	0x04, 0x1c
        /*005a*/ 	.short	(.L_17 - .L_16)


	//   ....[0]....
.L_16:
        /*005c*/ 	.word	0x000003e0


	//----- nvinfo : EIATTR_CBANK_PARAM_SIZE
	.align		4
.L_17:
        /*0060*/ 	.byte	0x03, 0x19
        /*0062*/ 	.short	0x0018


	//----- nvinfo : EIATTR_PARAM_CBANK
	.align		4
        /*0064*/ 	.byte	0x04, 0x0a
        /*0066*/ 	.short	(.L_19 - .L_18)
	.align		4
.L_18:
        /*0068*/ 	.word	index@(.nv.constant0._Z6cs_lbpPiS_ii)
        /*006c*/ 	.short	0x0380
        /*006e*/ 	.short	0x0018


	//----- nvinfo : EIATTR_SW_WAR
	.align		4
.L_19:
        /*0070*/ 	.byte	0x04, 0x36
        /*0072*/ 	.short	(.L_21 - .L_20)
.L_20:
        /*0074*/ 	.word	0x00000008
.L_21:


//--------------------- .nv.callgraph             --------------------------
	.section	.nv.callgraph,"",@"SHT_CUDA_CALLGRAPH"
	.align	4
	.sectionentsize	8
	.align		4
        /*0000*/ 	.word	0x00000000
	.align		4
        /*0004*/ 	.word	0xffffffff
	.align		4
        /*0008*/ 	.word	0x00000000
	.align		4
        /*000c*/ 	.word	0xfffffffe
	.align		4
        /*0010*/ 	.word	0x00000000
	.align		4
        /*0014*/ 	.word	0xfffffffd
	.align		4
        /*0018*/ 	.word	0x00000000
	.align		4
        /*001c*/ 	.word	0xfffffffc


//--------------------- .text._Z6cs_lbpPiS_ii     --------------------------
	.section	.text._Z6cs_lbpPiS_ii,"ax",@progbits
	.align	128
        .global         _Z6cs_lbpPiS_ii
        .type           _Z6cs_lbpPiS_ii,@function
        .size           _Z6cs_lbpPiS_ii,(.L_x_1 - _Z6cs_lbpPiS_ii)
        .other          _Z6cs_lbpPiS_ii,@"STO_CUDA_ENTRY STV_DEFAULT"
_Z6cs_lbpPiS_ii:
.text._Z6cs_lbpPiS_ii:
[----:B------:R-:W-:Y:S01]  /*0000*/  LDC R1, c[0x0][0x37c] ;  /* 0x0000df00ff017b82 */ /* 0x000fe20000000800 */
[----:B------:R-:W0:Y:S07]  /*0010*/  S2R R5, SR_TID.Y ;  /* 0x0000000000057919 */ /* 0x000e2e0000002200 */
[----:B------:R-:W0:Y:S01]  /*0020*/  S2UR UR6, SR_CTAID.Y ;  /* 0x00000000000679c3 */ /* 0x000e220000002600 */
[----:B------:R-:W1:Y:S01]  /*0030*/  LDCU.64 UR8, c[0x0][0x380] ;  /* 0x00007000ff0877ac */ /* 0x000e620008000a00 */
[----:B------:R-:W2:Y:S01]  /*0040*/  S2R R0, SR_CTAID.X ;  /* 0x0000000000007919 */ /* 0x000ea20000002500 */
[----:B------:R-:W2:Y:S05]  /*0050*/  S2R R7, SR_TID.X ;  /* 0x0000000000077919 */ /* 0x000eaa0000002100 */
[----:B------:R-:W0:Y:S01]  /*0060*/  LDC R12, c[0x0][0x364] ;  /* 0x0000d900ff0c7b82 */ /* 0x000e220000000800 */
[----:B------:R-:W2:Y:S07]  /*0070*/  LDCU UR4, c[0x0][0x360] ;  /* 0x00006c00ff0477ac */ /* 0x000eae0008000800 */
[----:B------:R-:W3:Y:S01]  /*0080*/  LDC.64 R2, c[0x0][0x390] ;  /* 0x0000e400ff027b82 */ /* 0x000ee20000000a00 */
[----:B0-----:R-:W-:-:S07]  /*0090*/  IMAD R12, R12, UR6, R5 ;  /* 0x000000060c0c7c24 */ /* 0x001fce000f8e0205 */
[----:B------:R-:W0:Y:S01]  /*00a0*/  LDC.64 R4, c[0x0][0x380] ;  /* 0x0000e000ff047b82 */ /* 0x000e220000000a00 */
[----:B--2---:R-:W-:Y:S01]  /*00b0*/  IMAD R10, R0, UR4, R7 ;  /* 0x00000004000a7c24 */ /* 0x004fe2000f8e0207 */
[----:B------:R-:W2:Y:S01]  /*00c0*/  LDCU.64 UR4, c[0x0][0x358] ;  /* 0x00006b00ff0477ac */ /* 0x000ea20008000a00 */
[--C-:B---3--:R-:W-:Y:S02]  /*00d0*/  IMAD R6, R12, R3, R3.reuse ;  /* 0x000000030c067224 */ /* 0x108fe400078e0203 */
[----:B------:R-:W-:Y:S02]  /*00e0*/  VIADD R7, R10, 0x1 ;  /* 0x000000010a077836 */ /* 0x000fe40000000000 */
[----:B------:R-:W-:Y:S02]  /*00f0*/  IMAD.IADD R14, R6, 0x1, R3 ;  /* 0x00000001060e7824 */ /* 0x000fe400078e0203 */
[----:B------:R-:W-:Y:S01]  /*0100*/  IMAD.IADD R11, R10, 0x1, R6 ;  /* 0x000000010a0b7824 */ /* 0x000fe200078e0206 */
[----:B------:R-:W-:-:S02]  /*0110*/  SHF.R.S32.HI R9, RZ, 0x1f, R7 ;  /* 0x0000001fff097819 */ /* 0x000fc40000011407 */
[C---:B------:R-:W-:Y:S02]  /*0120*/  IADD3 R13, P1, PT, R7.reuse, R6, RZ ;  /* 0x00000006070d7210 */ /* 0x040fe40007f3e0ff */
[-C--:B------:R-:W-:Y:S02]  /*0130*/  IADD3 R16, P0, PT, R7, R14.reuse, RZ ;  /* 0x0000000e07107210 */ /* 0x080fe40007f1e0ff */
[-C--:B------:R-:W-:Y:S02]  /*0140*/  LEA.HI.X.SX32 R18, R6, R9.reuse, 0x1, P1 ;  /* 0x0000000906127211 */ /* 0x080fe400008f0eff */
[C---:B-1----:R-:W-:Y:S02]  /*0150*/  LEA R8, P1, R13.reuse, UR8, 0x2 ;  /* 0x000000080d087c11 */ /* 0x042fe4000f8210ff */
[----:B------:R-:W-:Y:S02]  /*0160*/  LEA.HI.X.SX32 R17, R14, R9, 0x1, P0 ;  /* 0x000000090e117211 */ /* 0x000fe400000f0eff */
[----:B------:R-:W-:Y:S01]  /*0170*/  LEA.HI.X R9, R13, UR9, R18, 0x2, P1 ;  /* 0x000000090d097c11 */ /* 0x000fe200088f1412 */
[----:B------:R-:W-:Y:S01]  /*0180*/  IMAD R13, R12, R3, R10 ;  /* 0x000000030c0d7224 */ /* 0x000fe200078e020a */
[C---:B------:R-:W-:Y:S01]  /*0190*/  LEA R6, P0, R16.reuse, UR8, 0x2 ;  /* 0x0000000810067c11 */ /* 0x040fe2000f8010ff */
[----:B0-----:R-:W-:Y:S01]  /*01a0*/  IMAD.WIDE R10, R11, 0x4, R4 ;  /* 0x000000040b0a7825 */ /* 0x001fe200078e0204 */
[----:B------:R-:W-:Y:S01]  /*01b0*/  IADD3 R15, PT, PT, R7, R14, RZ ;  /* 0x0000000e070f7210 */ /* 0x000fe20007ffe0ff */
[----:B--2---:R-:W2:Y:S01]  /*01c0*/  LDG.E R8, desc[UR4][R8.64+0x4] ;  /* 0x0000040408087981 */ /* 0x004ea2000c1e1900 */
[----:B------:R-:W-:Y:S01]  /*01d0*/  LEA.HI.X R7, R16, UR9, R17, 0x2, P0 ;  /* 0x0000000910077c11 */ /* 0x000fe200080f1411 */
[----:B------:R-:W-:-:S02]  /*01e0*/  IMAD.WIDE R12, R13, 0x4, R4 ;  /* 0x000000040d0c7825 */ /* 0x000fc400078e0204 */
[----:B------:R-:W2:Y:S02]  /*01f0*/  LDG.E R11, desc[UR4][R10.64] ;  /* 0x000000040a0b7981 */ /* 0x000ea4000c1e1900 */
[----:B------:R-:W-:Y:S02]  /*0200*/  IMAD.WIDE R14, R15, 0x4, R4 ;  /* 0x000000040f0e7825 */ /* 0x000fe400078e0204 */
[----:B------:R-:W3:Y:S04]  /*0210*/  LDG.E R6, desc[UR4][R6.64+0x4] ;  /* 0x0000040406067981 */ /* 0x000ee8000c1e1900 */
[----:B------:R-:W3:Y:S04]  /*0220*/  LDG.E R5, desc[UR4][R12.64] ;  /* 0x000000040c057981 */ /* 0x000ee8000c1e1900 */
[----:B------:R-:W4:Y:S04]  /*0230*/  LDG.E R17, desc[UR4][R12.64+0x4] ;  /* 0x000004040c117981 */ /* 0x000f28000c1e1900 */
[----:B------:R-:W4:Y:S04]  /*0240*/  LDG.E R4, desc[UR4][R14.64] ;  /* 0x000000040e047981 */ /* 0x000f28000c1e1900 */
[----:B------:R-:W5:Y:S04]  /*0250*/  LDG.E R19, desc[UR4][R12.64+0x8] ;  /* 0x000008040c137981 */ /* 0x000f68000c1e1900 */
[----:B------:R-:W5:Y:S01]  /*0260*/  LDG.E R16, desc[UR4][R14.64+-0x4] ;  /* 0xfffffc040e107981 */ /* 0x000f62000c1e1900 */
[----:B------:R-:W0:Y:S02]  /*0270*/  LDC R21, c[0x0][0x370] ;  /* 0x0000dc00ff157b82 */ /* 0x000e240000000800 */
[----:B0-----:R-:W-:-:S02]  /*0280*/  IMAD R21, R21, UR6, R0 ;  /* 0x0000000615157c24 */ /* 0x001fc4000f8e0200 */
[----:B--2---:R-:W-:Y:S02]  /*0290*/  IMAD.IADD R3, R8, 0x1, -R11 ;  /* 0x0000000108037824 */ /* 0x004fe400078e0a0b */
[----:B---3--:R-:W-:-:S03]  /*02a0*/  IMAD.IADD R5, R6, 0x1, -R5 ;  /* 0x0000000106057824 */ /* 0x008fc600078e0a05 */
[-C--:B------:R-:W-:Y:S02]  /*02b0*/  ISETP.GT.AND P0, PT, R3, R2.reuse, PT ;  /* 0x000000020300720c */ /* 0x080fe40003f04270 */
[-C--:B------:R-:W-:Y:S02]  /*02c0*/  ISETP.GT.AND P1, PT, R5, R2.reuse, PT ;  /* 0x000000020500720c */ /* 0x080fe40003f24270 */
[----:B----4-:R-:W-:Y:S02]  /*02d0*/  IADD3 R17, PT, PT, R4, -R17, RZ ;  /* 0x8000001104117210 */ /* 0x010fe40007ffe0ff */
[----:B------:R-:W0:Y:S01]  /*02e0*/  LDC.64 R4, c[0x0][0x388] ;  /* 0x0000e200ff047b82 */ /* 0x000e220000000a00 */
[----:B------:R-:W-:Y:S02]  /*02f0*/  SEL R3, RZ, 0x2, !P0 ;  /* 0x00000002ff037807 */ /* 0x000fe40004000000 */
[----:B------:R-:W-:Y:S02]  /*0300*/  SEL R6, RZ, 0x1, !P1 ;  /* 0x00000001ff067807 */ /* 0x000fe40004800000 */
[----:B------:R-:W-:Y:S01]  /*0310*/  ISETP.GT.AND P0, PT, R17, R2, PT ;  /* 0x000000021100720c */ /* 0x000fe20003f04270 */
[----:B-----5:R-:W-:-:S02]  /*0320*/  IMAD.IADD R19, R16, 0x1, -R19 ;  /* 0x0000000110137824 */ /* 0x020fc400078e0a13 */
[----:B------:R-:W-:Y:S01]  /*0330*/  IMAD.IADD R3, R3, 0x1, R6 ;  /* 0x0000000103037824 */ /* 0x000fe200078e0206 */
[----:B------:R-:W-:Y:S02]  /*0340*/  SEL R6, RZ, 0x2, !P0 ;  /* 0x00000002ff067807 */ /* 0x000fe40004000000 */
[----:B------:R-:W-:Y:S02]  /*0350*/  ISETP.GT.AND P0, PT, R19, R2, PT ;  /* 0x000000021300720c */ /* 0x000fe40003f04270 */
[----:B------:R-:W-:Y:S02]  /*0360*/  LEA R3, R3, R6, 0x2 ;  /* 0x0000000603037211 */ /* 0x000fe400078e10ff */
[----:B------:R-:W-:-:S05]  /*0370*/  SEL R2, RZ, 0x1, !P0 ;  /* 0x00000001ff027807 */ /* 0x000fca0004000000 */
[----:B------:R-:W-:-:S04]  /*0380*/  IMAD.IADD R2, R3, 0x1, R2 ;  /* 0x0000000103027824 */ /* 0x000fc800078e0202 */
[----:B------:R-:W-:-:S04]  /*0390*/  IMAD.U32 R3, R21, 0x10, R2 ;  /* 0x0000001015037824 */ /* 0x000fc800078e0002 */
[----:B0-----:R-:W-:-:S05]  /*03a0*/  IMAD.WIDE.U32 R4, R3, 0x4, R4 ;  /* 0x0000000403047825 */ /* 0x001fca00078e0004 */
[----:B------:R-:W2:Y:S02]  /*03b0*/  LDG.E R0, desc[UR4][R4.64] ;  /* 0x0000000404007981 */ /* 0x000ea4000c1e1900 */
[----:B--2---:R-:W-:-:S05]  /*03c0*/  IADD3 R3, PT, PT, R0, 0x1, RZ ;  /* 0x0000000100037810 */ /* 0x004fca0007ffe0ff */
[----:B------:R-:W-:Y:S01]  /*03d0*/  STG.E desc[UR4][R4.64], R3 ;  /* 0x0000000304007986 */ /* 0x000fe2000c101904 */
[----:B------:R-:W-:Y:S05]  /*03e0*/  EXIT ;  /* 0x000000000000794d */ /* 0x000fea0003800000 */
.L_x_0:
[----:B------:R-:W-:-:S00]  /*03f0*/  BRA `(.L_x_0) ;  /* 0xfffffffc00fc7947 */ /* 0x000fc0000383ffff */
[----:B------:R-:W-:-:S00]  /*0400*/  NOP ;  /* 0x0000000000007918 */ /* 0x000fc00000000000 */
[----:B------:R-:W-:-:S00]  /*0410*/  NOP ;  /* 0x0000000000007918 */ /* 0x000fc00000000000 */
[----:B------:R-:W-:-:S00]  /*0420*/  NOP ;  /* 0x0000000000007918 */ /* 0x000fc00000000000 */
[----:B------:R-:W-:-:S00]  /*0430*/  NOP ;  /* 0x0000000000007918 */ /* 0x000fc00000000000 */
[----:B------:R-:W-:-:S00]  /*0440*/  NOP ;  /* 0x0000000000007918 */ /* 0x000fc00000000000 */
[----:B------:R-:W-:-:S00]  /*0450*/  NOP ;  /* 0x0000000000007918 */ /* 0x000fc00000000000 */
[----:B------:R-:W-:-:S00]  /*0460*/  NOP ;  /* 0x0000000000007918 */ /* 0x000fc00000000000 */
[----:B------:R-:W-:-:S00]  /*0470*/  NOP ;  /* 0x0000000000007918 */ /* 0x000fc00000000000 */
.L_x_1:


//--------------------- .nv.shared.reserved.0     --------------------------
	.section	.nv.shared.reserved.0,"aw",@nobits
	.weak		__nv_reservedSMEM_offset_0_alias
	.size		__nv_reservedSMEM_offset_0_alias, 0, 64
	.other		__nv_reservedSMEM_offset_0_alias,@"STO_CUDA_RESERVED_SHARED STV_DEFAULT"
__nv_reservedSMEM_offset_0_alias:
	.zero		0
	.zero		64


//--------------------- .nv.constant0._Z6cs_lbpPiS_ii --------------------------
	.section	.nv.constant0._Z6cs_lbpPiS_ii,"a",@progbits
	.sectionflags	@""
	.align	4
.nv.constant0._Z6cs_lbpPiS_ii:
	.zero		920


//--------------------- SYMBOLS --------------------------

	.type		.nv.reservedSmem.offset0,@object
	.size		.nv.reservedSmem.offset0,0x4
